//
// Generated by NVIDIA NVVM Compiler
//
// Compiler Build ID: CL-36424714
// Cuda compilation tools, release 13.0, V13.0.88
// Based on NVVM 20.0.0
//

.version 9.0
.target sm_100
.address_size 64

	// .globl	_Z10vector_addPiS_S_

.visible .entry _Z10vector_addPiS_S_(
	.param .u64 .ptr .align 1 _Z10vector_addPiS_S__param_0,
	.param .u64 .ptr .align 1 _Z10vector_addPiS_S__param_1,
	.param .u64 .ptr .align 1 _Z10vector_addPiS_S__param_2
)
{
	.reg .b32 	%r<8>;
	.reg .b64 	%rd<11>;

	ld.param.u64 	%rd1, [_Z10vector_addPiS_S__param_0];
	ld.param.u64 	%rd2, [_Z10vector_addPiS_S__param_1];
	ld.param.u64 	%rd3, [_Z10vector_addPiS_S__param_2];
	cvta.to.global.u64 	%rd4, %rd1;
	cvta.to.global.u64 	%rd5, %rd3;
	cvta.to.global.u64 	%rd6, %rd2;
	mov.u32 	%r1, %ctaid.x;
	mov.u32 	%r2, %ntid.x;
	mov.u32 	%r3, %tid.x;
	mad.lo.s32 	%r4, %r1, %r2, %r3;
	mul.wide.s32 	%rd7, %r4, 4;
	add.s64 	%rd8, %rd6, %rd7;
	ld.global.u32 	%r5, [%rd8];
	add.s64 	%rd9, %rd5, %rd7;
	ld.global.u32 	%r6, [%rd9];
	add.s32 	%r7, %r6, %r5;
	add.s64 	%rd10, %rd4, %rd7;
	st.global.u32 	[%rd10], %r7;
	ret;

}


// ===== COMPILED SASS (sm_100) =====

	.target	sm_100

	.elftype	@"ET_EXEC"


//--------------------- .note.nv.tkinfo           --------------------------
	.section	.note.nv.tkinfo,"",@"SHT_NOTE"
	.sectionflags	@"SHF_NOTE_NV_TKINFO"
	.tkinfo
        /*0018*/ 	.word	0x00000002
        /*0030*/ 	.string	""
        /*0030*/ 	.string	"ptxas"
        /*0030*/ 	.string	"Cuda compilation tools, release 13.0, V13.0.88"
        /*0030*/ 	.string	"Build cuda_13.0.r13.0/compiler.36424714_0"
        /*0030*/ 	.string	"-arch sm_100 -m 64 "



//--------------------- .note.nv.cuinfo           --------------------------
	.section	.note.nv.cuinfo,"",@"SHT_NOTE"
	.sectionflags	@"SHF_NOTE_NV_CUINFO"
        /*0018*/ 	.short	0x0002
        /*001a*/ 	.short	0x0064
        /*001c*/ 	.short	0x0082
	.zero		2


//--------------------- .nv.info                  --------------------------
	.section	.nv.info,"",@"SHT_CUDA_INFO"
	.align	4


	//----- nvinfo : EIATTR_REGCOUNT
	.align		4
        /*0000*/ 	.byte	0x04, 0x2f
        /*0002*/ 	.short	(.L_1 - .L_0)
	.align		4
.L_0:
        /*0004*/ 	.word	index@(_Z10vector_addPiS_S_)
        /*0008*/ 	.word	0x0000000c


	//----- nvinfo : EIATTR_FRAME_SIZE
	.align		4
.L_1:
        /*000c*/ 	.byte	0x04, 0x11
        /*000e*/ 	.short	(.L_3 - .L_2)
	.align		4
.L_2:
        /*0010*/ 	.word	index@(_Z10vector_addPiS_S_)
        /*0014*/ 	.word	0x00000000


	//----- nvinfo : EIATTR_MIN_STACK_SIZE
	.align		4
.L_3:
        /*0018*/ 	.byte	0x04, 0x12
        /*001a*/ 	.short	(.L_5 - .L_4)
	.align		4
.L_4:
        /*001c*/ 	.word	index@(_Z10vector_addPiS_S_)
        /*0020*/ 	.word	0x00000000
.L_5:


//--------------------- .nv.compat                --------------------------
	.section	.nv.compat,"",@"SHT_CUDA_COMPAT_INFO"
	.align	4
        /*0000*/ 	.byte	0x02, 0x09, 0x00, 0x00, 0x02, 0x02, 0x01, 0x00, 0x02, 0x05, 0x05, 0x00, 0x03, 0x07, 0x01, 0x01
        /*0010*/ 	.byte	0x02, 0x03, 0x00, 0x00, 0x02, 0x06, 0x01, 0x00, 0x04, 0x0b, 0x08, 0x00, 0x09, 0x00, 0x00, 0x00
        /*0020*/ 	.byte	0x00, 0x00, 0x00, 0x00


//--------------------- .nv.info._Z10vector_addPiS_S_ --------------------------
	.section	.nv.info._Z10vector_addPiS_S_,"",@"SHT_CUDA_INFO"
	.sectionflags	@""
	.align	4


	//----- nvinfo : EIATTR_CUDA_API_VERSION
	.align		4
        /*0000*/ 	.byte	0x04, 0x37
        /*0002*/ 	.short	(.L_7 - .L_6)
.L_6:
        /*0004*/ 	.word	0x00000082


	//----- nvinfo : EIATTR_KPARAM_INFO
	.align		4
.L_7:
        /*0008*/ 	.byte	0x04, 0x17
        /*000a*/ 	.short	(.L_9 - .L_8)
.L_8:
        /*000c*/ 	.word	0x00000000
        /*0010*/ 	.short	0x0002
        /*0012*/ 	.short	0x0010
        /*0014*/ 	.byte	0x00, 0xf5, 0x21, 0x00


	//----- nvinfo : EIATTR_KPARAM_INFO
	.align		4
.L_9:
        /*0018*/ 	.byte	0x04, 0x17
        /*001a*/ 	.short	(.L_11 - .L_10)
.L_10:
        /*001c*/ 	.word	0x00000000
        /*0020*/ 	.short	0x0001
        /*0022*/ 	.short	0x0008
        /*0024*/ 	.byte	0x00, 0xf5, 0x21, 0x00


	//----- nvinfo : EIATTR_KPARAM_INFO
	.align		4
.L_11:
        /*0028*/ 	.byte	0x04, 0x17
        /*002a*/ 	.short	(.L_13 - .L_12)
.L_12:
        /*002c*/ 	.word	0x00000000
        /*0030*/ 	.short	0x0000
        /*0032*/ 	.short	0x0000
        /*0034*/ 	.byte	0x00, 0xf5, 0x21, 0x00


	//----- nvinfo : EIATTR_SPARSE_MMA_MASK
	.align		4
.L_13:
        /*0038*/ 	.byte	0x03, 0x50
        /*003a*/ 	.short	0x0000


	//----- nvinfo : EIATTR_MAXREG_COUNT
	.align		4
        /*003c*/ 	.byte	0x03, 0x1b
        /*003e*/ 	.short	0x00ff


	//----- nvinfo : EIATTR_MERCURY_ISA_VERSION
	.align		4
        /*0040*/ 	.byte	0x03, 0x5f
        /*0042*/ 	.short	0x0101


	//----- nvinfo : EIATTR_VRC_CTA_INIT_COUNT
	.align		4
        /*0044*/ 	.byte	0x02, 0x4a
	.zero		1
	.zero		1


	//----- nvinfo : EIATTR_EXIT_INSTR_OFFSETS
	.align		4
        /*0048*/ 	.byte	0x04, 0x1c
        /*004a*/ 	.short	(.L_15 - .L_14)


	//   ....[0]....
.L_14:
        /*004c*/ 	.word	0x00000100


	//----- nvinfo : EIATTR_CBANK_PARAM_SIZE
	.align		4
.L_15:
        /*0050*/ 	.byte	0x03, 0x19
        /*0052*/ 	.short	0x0018


	//----- nvinfo : EIATTR_PARAM_CBANK
	.align		4
        /*0054*/ 	.byte	0x04, 0x0a
        /*0056*/ 	.short	(.L_17 - .L_16)
	.align		4
.L_16:
        /*0058*/ 	.word	index@(.nv.constant0._Z10vector_addPiS_S_)
        /*005c*/ 	.short	0x0380
        /*005e*/ 	.short	0x0018


	//----- nvinfo : EIATTR_SW_WAR
	.align		4
.L_17:
        /*0060*/ 	.byte	0x04, 0x36
        /*0062*/ 	.short	(.L_19 - .L_18)
.L_18:
        /*0064*/ 	.word	0x00000008
.L_19:


//--------------------- .nv.callgraph             --------------------------
	.section	.nv.callgraph,"",@"SHT_CUDA_CALLGRAPH"
	.align	4
	.sectionentsize	8
	.align		4
        /*0000*/ 	.word	0x00000000
	.align		4
        /*0004*/ 	.word	0xffffffff
	.align		4
        /*0008*/ 	.word	0x00000000
	.align		4
        /*000c*/ 	.word	0xfffffffe
	.align		4
        /*0010*/ 	.word	0x00000000
	.align		4
        /*0014*/ 	.word	0xfffffffd
	.align		4
        /*0018*/ 	.word	0x00000000
	.align		4
        /*001c*/ 	.word	0xfffffffc


//--------------------- .text._Z10vector_addPiS_S_ --------------------------
	.section	.text._Z10vector_addPiS_S_,"ax",@progbits
	.align	128
        .global         _Z10vector_addPiS_S_
        .type           _Z10vector_addPiS_S_,@function
        .size           _Z10vector_addPiS_S_,(.L_x_1 - _Z10vector_addPiS_S_)
        .other          _Z10vector_addPiS_S_,@"STO_CUDA_ENTRY STV_DEFAULT"
_Z10vector_addPiS_S_:
.text._Z10vector_addPiS_S_:
[----:B------:R-:W-:Y:S01]  /*0000*/  LDC R1, c[0x0][0x37c] ;  /* 0x0000df00ff017b82 */ /* 0x000fe20000000800 */
[----:B------:R-:W0:Y:S07]  /*0010*/  S2R R0, SR_TID.X ;  /* 0x0000000000007919 */ /* 0x000e2e0000002100 */
[----:B------:R-:W0:Y:S01]  /*0020*/  S2UR UR6, SR_CTAID.X ;  /* 0x00000000000679c3 */ /* 0x000e220000002500 */
[----:B------:R-:W1:Y:S07]  /*0030*/  LDCU.64 UR4, c[0x0][0x358] ;  /* 0x00006b00ff0477ac */ /* 0x000e6e0008000a00 */
[----:B------:R-:W0:Y:S08]  /*0040*/  LDC R9, c[0x0][0x360] ;  /* 0x0000d800ff097b82 */ /* 0x000e300000000800 */
[----:B------:R-:W2:Y:S08]  /*0050*/  LDC.64 R2, c[0x0][0x388] ;  /* 0x0000e200ff027b82 */ /* 0x000eb00000000a00 */
[----:B------:R-:W3:Y:S01]  /*0060*/  LDC.64 R4, c[0x0][0x390] ;  /* 0x0000e400ff047b82 */ /* 0x000ee20000000a00 */
[----:B0-----:R-:W-:-:S07]  /*0070*/  IMAD R9, R9, UR6, R0 ;  /* 0x0000000609097c24 */ /* 0x001fce000f8e0200 */
[----:B------:R-:W0:Y:S01]  /*0080*/  LDC.64 R6, c[0x0][0x380] ;  /* 0x0000e000ff067b82 */ /* 0x000e220000000a00 */
[----:B--2---:R-:W-:-:S06]  /*0090*/  IMAD.WIDE R2, R9, 0x4, R2 ;  /* 0x0000000409027825 */ /* 0x004fcc00078e0202 */
[----:B-1----:R-:W2:Y:S01]  /*00a0*/  LDG.E R2, desc[UR4][R2.64] ;  /* 0x0000000402027981 */ /* 0x002ea2000c1e1900 */
[----:B---3--:R-:W-:-:S06]  /*00b0*/  IMAD.WIDE R4, R9, 0x4, R4 ;  /* 0x0000000409047825 */ /* 0x008fcc00078e0204 */
[----:B------:R-:W2:Y:S01]  /*00c0*/  LDG.E R5, desc[UR4][R4.64] ;  /* 0x0000000404057981 */ /* 0x000ea2000c1e1900 */
[----:B0-----:R-:W-:Y:S01]  /*00d0*/  IMAD.WIDE R6, R9, 0x4, R6 ;  /* 0x0000000409067825 */ /* 0x001fe200078e0206 */
[----:B--2---:R-:W-:-:S05]  /*00e0*/  IADD3 R9, PT, PT, R2, R5, RZ ;  /* 0x0000000502097210 */ /* 0x004fca0007ffe0ff */
[----:B------:R-:W-:Y:S01]  /*00f0*/  STG.E desc[UR4][R6.64], R9 ;  /* 0x0000000906007986 */ /* 0x000fe2000c101904 */
[----:B------:R-:W-:Y:S05]  /*0100*/  EXIT ;  /* 0x000000000000794d */ /* 0x000fea0003800000 */
.L_x_0:
[----:B------:R-:W-:-:S00]  /*0110*/  BRA `(.L_x_0) ;  /* 0xfffffffc00fc7947 */ /* 0x000fc0000383ffff */
[----:B------:R-:W-:-:S00]  /*0120*/  NOP ;  /* 0x0000000000007918 */ /* 0x000fc00000000000 */
        /* <DEDUP_REMOVED lines=13> */
.L_x_1:


//--------------------- .nv.shared.reserved.0     --------------------------
	.section	.nv.shared.reserved.0,"aw",@nobits
	.weak		__nv_reservedSMEM_offset_0_alias
	.size		__nv_reservedSMEM_offset_0_alias, 0, 64
	.other		__nv_reservedSMEM_offset_0_alias,@"STO_CUDA_RESERVED_SHARED STV_DEFAULT"
__nv_reservedSMEM_offset_0_alias:
	.zero		0
	.zero		64


//--------------------- .nv.constant0._Z10vector_addPiS_S_ --------------------------
	.section	.nv.constant0._Z10vector_addPiS_S_,"a",@progbits
	.sectionflags	@""
	.align	4
.nv.constant0._Z10vector_addPiS_S_:
	.zero		920


//--------------------- SYMBOLS --------------------------

	.type		.nv.reservedSmem.offset0,@object
	.size		.nv.reservedSmem.offset0,0x4
